//
// Generated by NVIDIA NVVM Compiler
//
// Compiler Build ID: CL-36424714
// Cuda compilation tools, release 13.0, V13.0.88
// Based on NVVM 20.0.0
//

.version 9.0
.target sm_100
.address_size 64

	// .globl	_Z6kernelPPii

.visible .entry _Z6kernelPPii(
	.param .u64 .ptr .align 1 _Z6kernelPPii_param_0,
	.param .u32 _Z6kernelPPii_param_1
)
{
	.local .align 4 .b8 	__local_depot0[4];
	.reg .b64 	%SP;
	.reg .b64 	%SPL;
	.reg .pred 	%p<2>;
	.reg .b32 	%r<6>;
	.reg .b64 	%rd<6>;

	mov.u64 	%SPL, __local_depot0;
	cvta.local.u64 	%SP, %SPL;
	ld.param.u64 	%rd1, [_Z6kernelPPii_param_0];
	ld.param.u32 	%r2, [_Z6kernelPPii_param_1];
	mov.u32 	%r3, %tid.x;
	mov.u32 	%r4, %ntid.x;
	mov.u32 	%r5, %tid.y;
	mad.lo.s32 	%r1, %r4, %r5, %r3;
	setp.ge.s32 	%p1, %r1, %r2;
	@%p1 bra 	$L__BB0_2;
	cvta.to.global.u64 	%rd2, %rd1;
	mul.wide.u32 	%rd3, %r1, 8;
	add.s64 	%rd4, %rd2, %rd3;
	add.u64 	%rd5, %SP, 0;
	st.global.u64 	[%rd4], %rd5;
$L__BB0_2:
	ret;

}


// ===== COMPILED SASS (sm_100) =====

	.target	sm_100

	.elftype	@"ET_EXEC"


//--------------------- .note.nv.tkinfo           --------------------------
	.section	.note.nv.tkinfo,"",@"SHT_NOTE"
	.sectionflags	@"SHF_NOTE_NV_TKINFO"
	.tkinfo
        /*0018*/ 	.word	0x00000002
        /*0030*/ 	.string	""
        /*0030*/ 	.string	"ptxas"
        /*0030*/ 	.string	"Cuda compilation tools, release 13.0, V13.0.88"
        /*0030*/ 	.string	"Build cuda_13.0.r13.0/compiler.36424714_0"
        /*0030*/ 	.string	"-arch sm_100 -m 64 "



//--------------------- .note.nv.cuinfo           --------------------------
	.section	.note.nv.cuinfo,"",@"SHT_NOTE"
	.sectionflags	@"SHF_NOTE_NV_CUINFO"
        /*0018*/ 	.short	0x0002
        /*001a*/ 	.short	0x0064
        /*001c*/ 	.short	0x0082
	.zero		2


//--------------------- .nv.info                  --------------------------
	.section	.nv.info,"",@"SHT_CUDA_INFO"
	.align	4


	//----- nvinfo : EIATTR_REGCOUNT
	.align		4
        /*0000*/ 	.byte	0x04, 0x2f
        /*0002*/ 	.short	(.L_1 - .L_0)
	.align		4
.L_0:
        /*0004*/ 	.word	index@(_Z6kernelPPii)
        /*0008*/ 	.word	0x0000000a


	//----- nvinfo : EIATTR_FRAME_SIZE
	.align		4
.L_1:
        /*000c*/ 	.byte	0x04, 0x11
        /*000e*/ 	.short	(.L_3 - .L_2)
	.align		4
.L_2:
        /*0010*/ 	.word	index@(_Z6kernelPPii)
        /*0014*/ 	.word	0x00000008


	//----- nvinfo : EIATTR_MIN_STACK_SIZE
	.align		4
.L_3:
        /*0018*/ 	.byte	0x04, 0x12
        /*001a*/ 	.short	(.L_5 - .L_4)
	.align		4
.L_4:
        /*001c*/ 	.word	index@(_Z6kernelPPii)
        /*0020*/ 	.word	0x00000008
.L_5:


//--------------------- .nv.compat                --------------------------
	.section	.nv.compat,"",@"SHT_CUDA_COMPAT_INFO"
	.align	4
        /*0000*/ 	.byte	0x02, 0x09, 0x00, 0x00, 0x02, 0x02, 0x01, 0x00, 0x02, 0x05, 0x05, 0x00, 0x03, 0x07, 0x01, 0x01
        /*0010*/ 	.byte	0x02, 0x03, 0x00, 0x00, 0x02, 0x06, 0x01, 0x00, 0x04, 0x0b, 0x08, 0x00, 0x09, 0x00, 0x00, 0x00
        /*0020*/ 	.byte	0x00, 0x00, 0x00, 0x00


//--------------------- .nv.info._Z6kernelPPii    --------------------------
	.section	.nv.info._Z6kernelPPii,"",@"SHT_CUDA_INFO"
	.sectionflags	@""
	.align	4


	//----- nvinfo : EIATTR_CUDA_API_VERSION
	.align		4
        /*0000*/ 	.byte	0x04, 0x37
        /*0002*/ 	.short	(.L_7 - .L_6)
.L_6:
        /*0004*/ 	.word	0x00000082


	//----- nvinfo : EIATTR_KPARAM_INFO
	.align		4
.L_7:
        /*0008*/ 	.byte	0x04, 0x17
        /*000a*/ 	.short	(.L_9 - .L_8)
.L_8:
        /*000c*/ 	.word	0x00000000
        /*0010*/ 	.short	0x0001
        /*0012*/ 	.short	0x0008
        /*0014*/ 	.byte	0x00, 0xf0, 0x11, 0x00


	//----- nvinfo : EIATTR_KPARAM_INFO
	.align		4
.L_9:
        /*0018*/ 	.byte	0x04, 0x17
        /*001a*/ 	.short	(.L_11 - .L_10)
.L_10:
        /*001c*/ 	.word	0x00000000
        /*0020*/ 	.short	0x0000
        /*0022*/ 	.short	0x0000
        /*0024*/ 	.byte	0x00, 0xf5, 0x21, 0x00


	//----- nvinfo : EIATTR_SPARSE_MMA_MASK
	.align		4
.L_11:
        /*0028*/ 	.byte	0x03, 0x50
        /*002a*/ 	.short	0x0000


	//----- nvinfo : EIATTR_MAXREG_COUNT
	.align		4
        /*002c*/ 	.byte	0x03, 0x1b
        /*002e*/ 	.short	0x00ff


	//----- nvinfo : EIATTR_MERCURY_ISA_VERSION
	.align		4
        /*0030*/ 	.byte	0x03, 0x5f
        /*0032*/ 	.short	0x0101


	//----- nvinfo : EIATTR_VRC_CTA_INIT_COUNT
	.align		4
        /*0034*/ 	.byte	0x02, 0x4a
	.zero		1
	.zero		1


	//----- nvinfo : EIATTR_EXIT_INSTR_OFFSETS
	.align		4
        /*0038*/ 	.byte	0x04, 0x1c
        /*003a*/ 	.short	(.L_13 - .L_12)


	//   ....[0]....
.L_12:
        /*003c*/ 	.word	0x000000c0


	//   ....[1]....
        /*0040*/ 	.word	0x00000110


	//----- nvinfo : EIATTR_CBANK_PARAM_SIZE
	.align		4
.L_13:
        /*0044*/ 	.byte	0x03, 0x19
        /*0046*/ 	.short	0x000c


	//----- nvinfo : EIATTR_PARAM_CBANK
	.align		4
        /*0048*/ 	.byte	0x04, 0x0a
        /*004a*/ 	.short	(.L_15 - .L_14)
	.align		4
.L_14:
        /*004c*/ 	.word	index@(.nv.constant0._Z6kernelPPii)
        /*0050*/ 	.short	0x0380
        /*0052*/ 	.short	0x000c


	//----- nvinfo : EIATTR_SW_WAR
	.align		4
.L_15:
        /*0054*/ 	.byte	0x04, 0x36
        /*0056*/ 	.short	(.L_17 - .L_16)
.L_16:
        /*0058*/ 	.word	0x00000008
.L_17:


//--------------------- .nv.callgraph             --------------------------
	.section	.nv.callgraph,"",@"SHT_CUDA_CALLGRAPH"
	.align	4
	.sectionentsize	8
	.align		4
        /*0000*/ 	.word	0x00000000
	.align		4
        /*0004*/ 	.word	0xffffffff
	.align		4
        /*0008*/ 	.word	0x00000000
	.align		4
        /*000c*/ 	.word	0xfffffffe
	.align		4
        /*0010*/ 	.word	0x00000000
	.align		4
        /*0014*/ 	.word	0xfffffffd
	.align		4
        /*0018*/ 	.word	0x00000000
	.align		4
        /*001c*/ 	.word	0xfffffffc


//--------------------- .text._Z6kernelPPii       --------------------------
	.section	.text._Z6kernelPPii,"ax",@progbits
	.align	128
        .global         _Z6kernelPPii
        .type           _Z6kernelPPii,@function
        .size           _Z6kernelPPii,(.L_x_1 - _Z6kernelPPii)
        .other          _Z6kernelPPii,@"STO_CUDA_ENTRY STV_DEFAULT"
_Z6kernelPPii:
.text._Z6kernelPPii:
[----:B------:R-:W0:Y:S01]  /*0000*/  LDC R1, c[0x0][0x37c] ;  /* 0x0000df00ff017b82 */ /* 0x000e220000000800 */
[----:B------:R-:W1:Y:S01]  /*0010*/  S2R R7, SR_TID.X ;  /* 0x0000000000077919 */ /* 0x000e620000002100 */
[----:B------:R-:W2:Y:S01]  /*0020*/  LDCU UR5, c[0x0][0x2fc] ;  /* 0x00005f80ff0577ac */ /* 0x000ea20008000800 */
[----:B0-----:R-:W-:Y:S01]  /*0030*/  IADD3 R1, PT, PT, R1, -0x8, RZ ;  /* 0xfffffff801017810 */ /* 0x001fe20007ffe0ff */
[----:B------:R-:W1:Y:S01]  /*0040*/  S2R R0, SR_TID.Y ;  /* 0x0000000000007919 */ /* 0x000e620000002200 */
[----:B------:R-:W1:Y:S01]  /*0050*/  LDCU UR6, c[0x0][0x360] ;  /* 0x00006c00ff0677ac */ /* 0x000e620008000800 */
[----:B------:R-:W0:Y:S01]  /*0060*/  LDCU UR7, c[0x0][0x388] ;  /* 0x00007100ff0777ac */ /* 0x000e220008000800 */
[----:B------:R-:W3:Y:S02]  /*0070*/  LDCU UR4, c[0x0][0x2f8] ;  /* 0x00005f00ff0477ac */ /* 0x000ee40008000800 */
[----:B---3--:R-:W-:-:S04]  /*0080*/  IADD3 R4, P1, PT, R1, UR4, RZ ;  /* 0x0000000401047c10 */ /* 0x008fc8000ff3e0ff */
[----:B--2---:R-:W-:Y:S01]  /*0090*/  IADD3.X R5, PT, PT, RZ, UR5, RZ, P1, !PT ;  /* 0x00000005ff057c10 */ /* 0x004fe20008ffe4ff */
[----:B-1----:R-:W-:-:S05]  /*00a0*/  IMAD R7, R0, UR6, R7 ;  /* 0x0000000600077c24 */ /* 0x002fca000f8e0207 */
[----:B0-----:R-:W-:-:S13]  /*00b0*/  ISETP.GE.AND P0, PT, R7, UR7, PT ;  /* 0x0000000707007c0c */ /* 0x001fda000bf06270 */
[----:B------:R-:W-:Y:S05]  /*00c0*/  @P0 EXIT ;  /* 0x000000000000094d */ /* 0x000fea0003800000 */
[----:B------:R-:W0:Y:S01]  /*00d0*/  LDC.64 R2, c[0x0][0x380] ;  /* 0x0000e000ff027b82 */ /* 0x000e220000000a00 */
[----:B------:R-:W1:Y:S01]  /*00e0*/  LDCU.64 UR4, c[0x0][0x358] ;  /* 0x00006b00ff0477ac */ /* 0x000e620008000a00 */
[----:B0-----:R-:W-:-:S05]  /*00f0*/  IMAD.WIDE.U32 R2, R7, 0x8, R2 ;  /* 0x0000000807027825 */ /* 0x001fca00078e0002 */
[----:B-1----:R-:W-:Y:S01]  /*0100*/  STG.E.64 desc[UR4][R2.64], R4 ;  /* 0x0000000402007986 */ /* 0x002fe2000c101b04 */
[----:B------:R-:W-:Y:S05]  /*0110*/  EXIT ;  /* 0x000000000000794d */ /* 0x000fea0003800000 */
.L_x_0:
[----:B------:R-:W-:-:S00]  /*0120*/  BRA `(.L_x_0) ;  /* 0xfffffffc00fc7947 */ /* 0x000fc0000383ffff */
[----:B------:R-:W-:-:S00]  /*0130*/  NOP ;  /* 0x0000000000007918 */ /* 0x000fc00000000000 */
        /* <DEDUP_REMOVED lines=12> */
.L_x_1:


//--------------------- .nv.shared.reserved.0     --------------------------
	.section	.nv.shared.reserved.0,"aw",@nobits
	.weak		__nv_reservedSMEM_offset_0_alias
	.size		__nv_reservedSMEM_offset_0_alias, 0, 64
	.other		__nv_reservedSMEM_offset_0_alias,@"STO_CUDA_RESERVED_SHARED STV_DEFAULT"
__nv_reservedSMEM_offset_0_alias:
	.zero		0
	.zero		64


//--------------------- .nv.constant0._Z6kernelPPii --------------------------
	.section	.nv.constant0._Z6kernelPPii,"a",@progbits
	.sectionflags	@""
	.align	4
.nv.constant0._Z6kernelPPii:
	.zero		908


//--------------------- SYMBOLS --------------------------

	.type		.nv.reservedSmem.offset0,@object
	.size		.nv.reservedSmem.offset0,0x4
